//
// Generated by NVIDIA NVVM Compiler
//
// Compiler Build ID: CL-36424714
// Cuda compilation tools, release 13.0, V13.0.88
// Based on NVVM 20.0.0
//

.version 9.0
.target sm_100
.address_size 64

	// .globl	_Z21smem_ld_hammer_kernelv
// _ZZ21smem_ld_hammer_kernelvE3arr has been demoted

.visible .entry _Z21smem_ld_hammer_kernelv()
{
	.reg .pred 	%p<3>;
	.reg .b32 	%r<87>;
	.reg .b64 	%fd<86>;
	// demoted variable
	.shared .align 1 .b8 _ZZ21smem_ld_hammer_kernelvE3arr[49152];
	mov.u32 	%r1, %tid.x;
	shl.b32 	%r27, %r1, 3;
	add.s32 	%r28, %r27, 4864;
	and.b32  	%r2, %r28, 5112;
	add.s32 	%r29, %r27, 256;
	and.b32  	%r30, %r29, 5112;
	add.s32 	%r3, %r30, 256;
	add.s32 	%r31, %r27, 4608;
	and.b32  	%r4, %r31, 5112;
	add.s32 	%r32, %r27, 512;
	and.b32  	%r33, %r32, 5112;
	add.s32 	%r5, %r33, 256;
	add.s32 	%r34, %r27, 4352;
	and.b32  	%r6, %r34, 5112;
	add.s32 	%r35, %r27, 768;
	and.b32  	%r36, %r35, 5112;
	add.s32 	%r7, %r36, 256;
	and.b32  	%r37, %r27, 5112;
	xor.b32  	%r8, %r37, 4096;
	add.s32 	%r38, %r27, 1024;
	and.b32  	%r39, %r38, 5112;
	add.s32 	%r9, %r39, 256;
	add.s32 	%r40, %r27, 3840;
	and.b32  	%r10, %r40, 5112;
	add.s32 	%r41, %r27, 1280;
	and.b32  	%r42, %r41, 5112;
	add.s32 	%r11, %r42, 256;
	add.s32 	%r43, %r27, 3584;
	and.b32  	%r12, %r43, 5112;
	add.s32 	%r44, %r27, 1536;
	and.b32  	%r45, %r44, 5112;
	add.s32 	%r13, %r45, 256;
	add.s32 	%r46, %r27, 3328;
	and.b32  	%r14, %r46, 5112;
	add.s32 	%r47, %r27, 1792;
	and.b32  	%r48, %r47, 5112;
	add.s32 	%r15, %r48, 256;
	add.s32 	%r49, %r27, 3072;
	and.b32  	%r16, %r49, 5112;
	add.s32 	%r50, %r27, 2048;
	and.b32  	%r51, %r50, 5112;
	add.s32 	%r17, %r51, 256;
	add.s32 	%r52, %r27, 2304;
	and.b32  	%r53, %r52, 5112;
	add.s32 	%r18, %r53, 256;
	add.s32 	%r54, %r27, 2560;
	and.b32  	%r19, %r54, 5112;
	mov.b32 	%r84, 0;
	mov.f64 	%fd85, 0d0000000000000000;
$L__BB0_1:
	mov.u32 	%r86, _ZZ21smem_ld_hammer_kernelvE3arr;
	mov.b32 	%r85, 0;
$L__BB0_2:
	and.b32  	%r58, %r27, 5112;
	add.s32 	%r59, %r58, %r86;
	ld.shared.f64 	%fd5, [%r59];
	add.f64 	%fd6, %fd85, %fd5;
	add.s32 	%r60, %r86, %r3;
	ld.shared.f64 	%fd7, [%r60+-256];
	add.f64 	%fd8, %fd6, %fd7;
	add.s32 	%r61, %r86, %r5;
	ld.shared.f64 	%fd9, [%r61+-256];
	add.f64 	%fd10, %fd8, %fd9;
	add.s32 	%r62, %r86, %r7;
	ld.shared.f64 	%fd11, [%r62+-256];
	add.f64 	%fd12, %fd10, %fd11;
	add.s32 	%r63, %r86, %r9;
	ld.shared.f64 	%fd13, [%r63+-256];
	add.f64 	%fd14, %fd12, %fd13;
	add.s32 	%r64, %r86, %r11;
	ld.shared.f64 	%fd15, [%r64+-256];
	add.f64 	%fd16, %fd14, %fd15;
	add.s32 	%r65, %r86, %r13;
	ld.shared.f64 	%fd17, [%r65+-256];
	add.f64 	%fd18, %fd16, %fd17;
	add.s32 	%r66, %r86, %r15;
	ld.shared.f64 	%fd19, [%r66+-256];
	add.f64 	%fd20, %fd18, %fd19;
	add.s32 	%r67, %r86, %r17;
	ld.shared.f64 	%fd21, [%r67+-256];
	add.f64 	%fd22, %fd20, %fd21;
	add.s32 	%r68, %r86, %r18;
	ld.shared.f64 	%fd23, [%r68+-256];
	add.f64 	%fd24, %fd22, %fd23;
	add.s32 	%r69, %r86, %r19;
	ld.shared.f64 	%fd25, [%r69];
	add.f64 	%fd26, %fd24, %fd25;
	add.s32 	%r70, %r27, 2816;
	and.b32  	%r71, %r70, 5112;
	add.s32 	%r72, %r86, %r71;
	ld.shared.f64 	%fd27, [%r72];
	add.f64 	%fd28, %fd26, %fd27;
	add.s32 	%r73, %r86, %r16;
	ld.shared.f64 	%fd29, [%r73];
	add.f64 	%fd30, %fd28, %fd29;
	add.s32 	%r74, %r86, %r14;
	ld.shared.f64 	%fd31, [%r74];
	add.f64 	%fd32, %fd30, %fd31;
	add.s32 	%r75, %r86, %r12;
	ld.shared.f64 	%fd33, [%r75];
	add.f64 	%fd34, %fd32, %fd33;
	add.s32 	%r76, %r86, %r10;
	ld.shared.f64 	%fd35, [%r76];
	add.f64 	%fd36, %fd34, %fd35;
	add.s32 	%r77, %r86, %r8;
	ld.shared.f64 	%fd37, [%r77];
	add.f64 	%fd38, %fd36, %fd37;
	add.s32 	%r78, %r86, %r6;
	ld.shared.f64 	%fd39, [%r78];
	add.f64 	%fd40, %fd38, %fd39;
	add.s32 	%r79, %r86, %r4;
	ld.shared.f64 	%fd41, [%r79];
	add.f64 	%fd42, %fd40, %fd41;
	add.s32 	%r80, %r86, %r2;
	ld.shared.f64 	%fd43, [%r80];
	add.f64 	%fd44, %fd42, %fd43;
	ld.shared.f64 	%fd45, [%r59+256];
	add.f64 	%fd46, %fd44, %fd45;
	ld.shared.f64 	%fd47, [%r60];
	add.f64 	%fd48, %fd46, %fd47;
	ld.shared.f64 	%fd49, [%r61];
	add.f64 	%fd50, %fd48, %fd49;
	ld.shared.f64 	%fd51, [%r62];
	add.f64 	%fd52, %fd50, %fd51;
	ld.shared.f64 	%fd53, [%r63];
	add.f64 	%fd54, %fd52, %fd53;
	ld.shared.f64 	%fd55, [%r64];
	add.f64 	%fd56, %fd54, %fd55;
	ld.shared.f64 	%fd57, [%r65];
	add.f64 	%fd58, %fd56, %fd57;
	ld.shared.f64 	%fd59, [%r66];
	add.f64 	%fd60, %fd58, %fd59;
	ld.shared.f64 	%fd61, [%r67];
	add.f64 	%fd62, %fd60, %fd61;
	ld.shared.f64 	%fd63, [%r68];
	add.f64 	%fd64, %fd62, %fd63;
	ld.shared.f64 	%fd65, [%r69+256];
	add.f64 	%fd66, %fd64, %fd65;
	ld.shared.f64 	%fd67, [%r72+256];
	add.f64 	%fd68, %fd66, %fd67;
	ld.shared.f64 	%fd69, [%r73+256];
	add.f64 	%fd70, %fd68, %fd69;
	ld.shared.f64 	%fd71, [%r74+256];
	add.f64 	%fd72, %fd70, %fd71;
	ld.shared.f64 	%fd73, [%r75+256];
	add.f64 	%fd74, %fd72, %fd73;
	ld.shared.f64 	%fd75, [%r76+256];
	add.f64 	%fd76, %fd74, %fd75;
	ld.shared.f64 	%fd77, [%r77+256];
	add.f64 	%fd78, %fd76, %fd77;
	ld.shared.f64 	%fd79, [%r78+256];
	add.f64 	%fd80, %fd78, %fd79;
	ld.shared.f64 	%fd81, [%r79+256];
	add.f64 	%fd82, %fd80, %fd81;
	ld.shared.f64 	%fd83, [%r80+256];
	add.f64 	%fd85, %fd82, %fd83;
	add.s32 	%r86, %r86, 512;
	add.s32 	%r24, %r85, 1280;
	setp.lt.u32 	%p1, %r85, 4864;
	mov.u32 	%r85, %r24;
	@%p1 bra 	$L__BB0_2;
	add.s32 	%r84, %r84, 1;
	setp.ne.s32 	%p2, %r84, 12000000;
	@%p2 bra 	$L__BB0_1;
	mov.u32 	%r82, _ZZ21smem_ld_hammer_kernelvE3arr;
	add.s32 	%r83, %r82, %r27;
	st.shared.f64 	[%r83], %fd85;
	ret;

}


// ===== COMPILED SASS (sm_100) =====

	.target	sm_100

	.elftype	@"ET_EXEC"


//--------------------- .note.nv.tkinfo           --------------------------
	.section	.note.nv.tkinfo,"",@"SHT_NOTE"
	.sectionflags	@"SHF_NOTE_NV_TKINFO"
	.tkinfo
        /*0018*/ 	.word	0x00000002
        /*0030*/ 	.string	""
        /*0030*/ 	.string	"ptxas"
        /*0030*/ 	.string	"Cuda compilation tools, release 13.0, V13.0.88"
        /*0030*/ 	.string	"Build cuda_13.0.r13.0/compiler.36424714_0"
        /*0030*/ 	.string	"-arch sm_100 -m 64 "



//--------------------- .note.nv.cuinfo           --------------------------
	.section	.note.nv.cuinfo,"",@"SHT_NOTE"
	.sectionflags	@"SHF_NOTE_NV_CUINFO"
        /*0018*/ 	.short	0x0002
        /*001a*/ 	.short	0x0064
        /*001c*/ 	.short	0x0082
	.zero		2


//--------------------- .nv.info                  --------------------------
	.section	.nv.info,"",@"SHT_CUDA_INFO"
	.align	4


	//----- nvinfo : EIATTR_REGCOUNT
	.align		4
        /*0000*/ 	.byte	0x04, 0x2f
        /*0002*/ 	.short	(.L_1 - .L_0)
	.align		4
.L_0:
        /*0004*/ 	.word	index@(_Z21smem_ld_hammer_kernelv)
        /*0008*/ 	.word	0x00000024


	//----- nvinfo : EIATTR_FRAME_SIZE
	.align		4
.L_1:
        /*000c*/ 	.byte	0x04, 0x11
        /*000e*/ 	.short	(.L_3 - .L_2)
	.align		4
.L_2:
        /*0010*/ 	.word	index@(_Z21smem_ld_hammer_kernelv)
        /*0014*/ 	.word	0x00000000


	//----- nvinfo : EIATTR_MIN_STACK_SIZE
	.align		4
.L_3:
        /*0018*/ 	.byte	0x04, 0x12
        /*001a*/ 	.short	(.L_5 - .L_4)
	.align		4
.L_4:
        /*001c*/ 	.word	index@(_Z21smem_ld_hammer_kernelv)
        /*0020*/ 	.word	0x00000000
.L_5:


//--------------------- .nv.compat                --------------------------
	.section	.nv.compat,"",@"SHT_CUDA_COMPAT_INFO"
	.align	4
        /*0000*/ 	.byte	0x02, 0x09, 0x00, 0x00, 0x02, 0x02, 0x01, 0x00, 0x02, 0x05, 0x05, 0x00, 0x03, 0x07, 0x01, 0x01
        /*0010*/ 	.byte	0x02, 0x03, 0x00, 0x00, 0x02, 0x06, 0x01, 0x00, 0x04, 0x0b, 0x08, 0x00, 0x01, 0x00, 0x00, 0x00
        /*0020*/ 	.byte	0x00, 0x00, 0x00, 0x00


//--------------------- .nv.info._Z21smem_ld_hammer_kernelv --------------------------
	.section	.nv.info._Z21smem_ld_hammer_kernelv,"",@"SHT_CUDA_INFO"
	.sectionflags	@""
	.align	4


	//----- nvinfo : EIATTR_CUDA_API_VERSION
	.align		4
        /*0000*/ 	.byte	0x04, 0x37
        /*0002*/ 	.short	(.L_7 - .L_6)
.L_6:
        /*0004*/ 	.word	0x00000082


	//----- nvinfo : EIATTR_SPARSE_MMA_MASK
	.align		4
.L_7:
        /*0008*/ 	.byte	0x03, 0x50
        /*000a*/ 	.short	0x0000


	//----- nvinfo : EIATTR_MAXREG_COUNT
	.align		4
        /*000c*/ 	.byte	0x03, 0x1b
        /*000e*/ 	.short	0x00ff


	//----- nvinfo : EIATTR_MERCURY_ISA_VERSION
	.align		4
        /*0010*/ 	.byte	0x03, 0x5f
        /*0012*/ 	.short	0x0101


	//----- nvinfo : EIATTR_VRC_CTA_INIT_COUNT
	.align		4
        /*0014*/ 	.byte	0x02, 0x4a
	.zero		1
	.zero		1


	//----- nvinfo : EIATTR_EXIT_INSTR_OFFSETS
	.align		4
        /*0018*/ 	.byte	0x04, 0x1c
        /*001a*/ 	.short	(.L_9 - .L_8)


	//   ....[0]....
.L_8:
        /*001c*/ 	.word	0x000008b0


	//----- nvinfo : EIATTR_SW_WAR
	.align		4
.L_9:
        /*0020*/ 	.byte	0x04, 0x36
        /*0022*/ 	.short	(.L_11 - .L_10)
.L_10:
        /*0024*/ 	.word	0x00000008
.L_11:


//--------------------- .nv.callgraph             --------------------------
	.section	.nv.callgraph,"",@"SHT_CUDA_CALLGRAPH"
	.align	4
	.sectionentsize	8
	.align		4
        /*0000*/ 	.word	0x00000000
	.align		4
        /*0004*/ 	.word	0xffffffff
	.align		4
        /*0008*/ 	.word	0x00000000
	.align		4
        /*000c*/ 	.word	0xfffffffe
	.align		4
        /*0010*/ 	.word	0x00000000
	.align		4
        /*0014*/ 	.word	0xfffffffd
	.align		4
        /*0018*/ 	.word	0x00000000
	.align		4
        /*001c*/ 	.word	0xfffffffc


//--------------------- .text._Z21smem_ld_hammer_kernelv --------------------------
	.section	.text._Z21smem_ld_hammer_kernelv,"ax",@progbits
	.align	128
        .global         _Z21smem_ld_hammer_kernelv
        .type           _Z21smem_ld_hammer_kernelv,@function
        .size           _Z21smem_ld_hammer_kernelv,(.L_x_3 - _Z21smem_ld_hammer_kernelv)
        .other          _Z21smem_ld_hammer_kernelv,@"STO_CUDA_ENTRY STV_DEFAULT"
_Z21smem_ld_hammer_kernelv:
.text._Z21smem_ld_hammer_kernelv:
[----:B------:R-:W-:Y:S01]  /*0000*/  LDC R1, c[0x0][0x37c] ;  /* 0x0000df00ff017b82 */ /* 0x000fe20000000800 */
[----:B------:R-:W0:Y:S01]  /*0010*/  S2R R0, SR_TID.X ;  /* 0x0000000000007919 */ /* 0x000e220000002100 */
[----:B------:R-:W-:Y:S01]  /*0020*/  CS2R R14, SRZ ;  /* 0x00000000000e7805 */ /* 0x000fe2000001ff00 */
[----:B------:R-:W-:Y:S01]  /*0030*/  UMOV UR4, URZ ;  /* 0x000000ff00047c82 */ /* 0x000fe20008000000 */
[----:B0-----:R-:W-:-:S04]  /*0040*/  IMAD.SHL.U32 R0, R0, 0x8, RZ ;  /* 0x0000000800007824 */ /* 0x001fc800078e00ff */
[C---:B------:R-:W-:Y:S01]  /*0050*/  VIADD R3, R0.reuse, 0x1300 ;  /* 0x0000130000037836 */ /* 0x040fe20000000000 */
[C---:B------:R-:W-:Y:S01]  /*0060*/  LOP3.LUT R9, R0.reuse, 0x13f8, RZ, 0xc0, !PT ;  /* 0x000013f800097812 */ /* 0x040fe200078ec0ff */
[C---:B------:R-:W-:Y:S02]  /*0070*/  VIADD R4, R0.reuse, 0x100 ;  /* 0x0000010000047836 */ /* 0x040fe40000000000 */
[C---:B------:R-:W-:Y:S01]  /*0080*/  VIADD R5, R0.reuse, 0x1200 ;  /* 0x0000120000057836 */ /* 0x040fe20000000000 */
[----:B------:R-:W-:Y:S01]  /*0090*/  LOP3.LUT R3, R3, 0x13f8, RZ, 0xc0, !PT ;  /* 0x000013f803037812 */ /* 0x000fe200078ec0ff */
[----:B------:R-:W-:Y:S01]  /*00a0*/  VIADD R6, R0, 0x200 ;  /* 0x0000020000067836 */ /* 0x000fe20000000000 */
[----:B------:R-:W-:Y:S01]  /*00b0*/  LOP3.LUT R4, R4, 0x13f8, RZ, 0xc0, !PT ;  /* 0x000013f804047812 */ /* 0x000fe200078ec0ff */
        /* <DEDUP_REMOVED lines=24> */
[----:B------:R-:W-:Y:S01]  /*0240*/  VIADD R32, R0, 0xa00 ;  /* 0x00000a0000207836 */ /* 0x000fe20000000000 */
[----:B------:R-:W-:-:S02]  /*0250*/  LOP3.LUT R29, R29, 0x13f8, RZ, 0xc0, !PT ;  /* 0x000013f81d1d7812 */ /* 0x000fc400078ec0ff */
[----:B------:R-:W-:Y:S02]  /*0260*/  LOP3.LUT R30, R30, 0x13f8, RZ, 0xc0, !PT ;  /* 0x000013f81e1e7812 */ /* 0x000fe400078ec0ff */
[----:B------:R-:W-:Y:S02]  /*0270*/  LOP3.LUT R31, R31, 0x13f8, RZ, 0xc0, !PT ;  /* 0x000013f81f1f7812 */ /* 0x000fe400078ec0ff */
[----:B------:R-:W-:-:S07]  /*0280*/  LOP3.LUT R32, R32, 0x13f8, RZ, 0xc0, !PT ;  /* 0x000013f820207812 */ /* 0x000fce00078ec0ff */
.L_x_1:
[----:B------:R-:W0:Y:S01]  /*0290*/  S2UR UR6, SR_CgaCtaId ;  /* 0x00000000000679c3 */ /* 0x000e220000008800 */
[C---:B------:R-:W-:Y:S01]  /*02a0*/  VIADD R2, R0.reuse, 0xb00 ;  /* 0x00000b0000027836 */ /* 0x040fe20000000000 */
[----:B------:R-:W-:Y:S01]  /*02b0*/  UIADD3 UR4, UPT, UPT, UR4, 0x1, URZ ;  /* 0x0000000104047890 */ /* 0x000fe2000fffe0ff */
[----:B------:R-:W-:Y:S01]  /*02c0*/  LOP3.LUT R33, R0, 0x13f8, RZ, 0xc0, !PT ;  /* 0x000013f800217812 */ /* 0x000fe200078ec0ff */
[----:B------:R-:W-:Y:S02]  /*02d0*/  UMOV UR5, 0x400 ;  /* 0x0000040000057882 */ /* 0x000fe40000000000 */
[----:B------:R-:W-:Y:S01]  /*02e0*/  LOP3.LUT R2, R2, 0x13f8, RZ, 0xc0, !PT ;  /* 0x000013f802027812 */ /* 0x000fe200078ec0ff */
[----:B------:R-:W-:Y:S02]  /*02f0*/  UISETP.NE.AND UP1, UPT, UR4, 0xb71b00, UPT ;  /* 0x00b71b000400788c */ /* 0x000fe4000bf25270 */
[----:B0-----:R-:W-:-:S03]  /*0300*/  ULEA UR6, UR6, UR5, 0x18 ;  /* 0x0000000506067291 */ /* 0x001fc6000f8ec0ff */
[----:B------:R-:W-:-:S09]  /*0310*/  UMOV UR5, URZ ;  /* 0x000000ff00057c82 */ /* 0x000fd20008000000 */
.L_x_0:
[----:B------:R-:W0:Y:S01]  /*0320*/  LDS.64 R20, [R33+UR6] ;  /* 0x0000000621147984 */ /* 0x000e220008000a00 */
[----:B------:R-:W-:-:S03]  /*0330*/  UIADD3 UR5, UPT, UPT, UR5, 0x500, URZ ;  /* 0x0000050005057890 */ /* 0x000fc6000fffe0ff */
[----:B------:R-:W1:Y:S01]  /*0340*/  LDS.64 R18, [R4+UR6] ;  /* 0x0000000604127984 */ /* 0x000e620008000a00 */
[----:B------:R-:W-:-:S03]  /*0350*/  UISETP.GE.U32.AND UP0, UPT, UR5, 0x1800, UPT ;  /* 0x000018000500788c */ /* 0x000fc6000bf06070 */
[----:B------:R-:W2:Y:S04]  /*0360*/  LDS.64 R16, [R6+UR6] ;  /* 0x0000000606107984 */ /* 0x000ea80008000a00 */
[----:B------:R-:W3:Y:S04]  /*0370*/  LDS.64 R24, [R8+UR6] ;  /* 0x0000000608187984 */ /* 0x000ee80008000a00 */
[----:B------:R-:W4:Y:S01]  /*0380*/  LDS.64 R22, [R10+UR6] ;  /* 0x000000060a167984 */ /* 0x000f220008000a00 */
[----:B0-----:R-:W-:-:S03]  /*0390*/  DADD R20, R20, R14 ;  /* 0x0000000014147229 */ /* 0x001fc6000000000e */
[----:B------:R-:W0:Y:S05]  /*03a0*/  LDS.64 R14, [R12+UR6] ;  /* 0x000000060c0e7984 */ /* 0x000e2a0008000a00 */
[----:B-1----:R-:W-:Y:S02]  /*03b0*/  DADD R18, R20, R18 ;  /* 0x0000000014127229 */ /* 0x002fe40000000012 */
[----:B------:R-:W1:Y:S06]  /*03c0*/  LDS.64 R20, [R26+UR6] ;  /* 0x000000061a147984 */ /* 0x000e6c0008000a00 */
[----:B--2---:R-:W-:-:S02]  /*03d0*/  DADD R16, R18, R16 ;  /* 0x0000000012107229 */ /* 0x004fc40000000010 */
[----:B------:R-:W2:Y:S06]  /*03e0*/  LDS.64 R18, [R28+UR6] ;  /* 0x000000061c127984 */ /* 0x000eac0008000a00 */
[----:B---3--:R-:W-:Y:S02]  /*03f0*/  DADD R24, R16, R24 ;  /* 0x0000000010187229 */ /* 0x008fe40000000018 */
[----:B------:R-:W3:Y:S06]  /*0400*/  LDS.64 R16, [R30+UR6] ;  /* 0x000000061e107984 */ /* 0x000eec0008000a00 */
[----:B----4-:R-:W-:-:S02]  /*0410*/  DADD R22, R24, R22 ;  /* 0x0000000018167229 */ /* 0x010fc40000000016 */
[----:B------:R-:W4:Y:S06]  /*0420*/  LDS.64 R24, [R31+UR6] ;  /* 0x000000061f187984 */ /* 0x000f2c0008000a00 */
[----:B0-----:R-:W-:Y:S02]  /*0430*/  DADD R14, R22, R14 ;  /* 0x00000000160e7229 */ /* 0x001fe4000000000e */
[----:B------:R-:W0:Y:S06]  /*0440*/  LDS.64 R22, [R32+UR6] ;  /* 0x0000000620167984 */ /* 0x000e2c0008000a00 */
[----:B-1----:R-:W-:-:S02]  /*0450*/  DADD R20, R14, R20 ;  /* 0x000000000e147229 */ /* 0x002fc40000000014 */
[----:B------:R-:W1:Y:S06]  /*0460*/  LDS.64 R14, [R2+UR6] ;  /* 0x00000006020e7984 */ /* 0x000e6c0008000a00 */
[----:B--2---:R-:W-:Y:S02]  /*0470*/  DADD R18, R20, R18 ;  /* 0x0000000014127229 */ /* 0x004fe40000000012 */
[----:B------:R-:W2:Y:S06]  /*0480*/  LDS.64 R20, [R29+UR6] ;  /* 0x000000061d147984 */ /* 0x000eac0008000a00 */
[----:B---3--:R-:W-:-:S02]  /*0490*/  DADD R16, R18, R16 ;  /* 0x0000000012107229 */ /* 0x008fc40000000010 */
[----:B------:R-:W3:Y:S06]  /*04a0*/  LDS.64 R18, [R27+UR6] ;  /* 0x000000061b127984 */ /* 0x000eec0008000a00 */
[----:B----4-:R-:W-:Y:S02]  /*04b0*/  DADD R24, R16, R24 ;  /* 0x0000000010187229 */ /* 0x010fe40000000018 */
[----:B------:R-:W4:Y:S06]  /*04c0*/  LDS.64 R16, [R13+UR6] ;  /* 0x000000060d107984 */ /* 0x000f2c0008000a00 */
[----:B0-----:R-:W-:-:S02]  /*04d0*/  DADD R22, R24, R22 ;  /* 0x0000000018167229 */ /* 0x001fc40000000016 */
[----:B------:R-:W0:Y:S06]  /*04e0*/  LDS.64 R24, [R11+UR6] ;  /* 0x000000060b187984 */ /* 0x000e2c0008000a00 */
        /* <DEDUP_REMOVED lines=9> */
[----:B------:R-:W0:Y:S06]  /*0580*/  LDS.64 R16, [R33+UR6+0x100] ;  /* 0x0001000621107984 */ /* 0x000e2c0008000a00 */
[----:B-1----:R-:W-:-:S02]  /*0590*/  DADD R22, R24, R22 ;  /* 0x0000000018167229 */ /* 0x002fc40000000016 */
[----:B------:R-:W1:Y:S06]  /*05a0*/  LDS.64 R24, [R4+UR6+0x100] ;  /* 0x0001000604187984 */ /* 0x000e6c0008000a00 */
[----:B--2---:R-:W-:Y:S02]  /*05b0*/  DADD R14, R22, R14 ;  /* 0x00000000160e7229 */ /* 0x004fe4000000000e */
[----:B------:R-:W2:Y:S06]  /*05c0*/  LDS.64 R22, [R6+UR6+0x100] ;  /* 0x0001000606167984 */ /* 0x000eac0008000a00 */
[----:B---3--:R-:W-:-:S02]  /*05d0*/  DADD R20, R14, R20 ;  /* 0x000000000e147229 */ /* 0x008fc40000000014 */
[----:B------:R-:W3:Y:S06]  /*05e0*/  LDS.64 R14, [R8+UR6+0x100] ;  /* 0x00010006080e7984 */ /* 0x000eec0008000a00 */
[----:B----4-:R-:W-:Y:S02]  /*05f0*/  DADD R18, R20, R18 ;  /* 0x0000000014127229 */ /* 0x010fe40000000012 */
[----:B------:R-:W4:Y:S06]  /*0600*/  LDS.64 R20, [R10+UR6+0x100] ;  /* 0x000100060a147984 */ /* 0x000f2c0008000a00 */
[----:B0-----:R-:W-:-:S02]  /*0610*/  DADD R16, R18, R16 ;  /* 0x0000000012107229 */ /* 0x001fc40000000010 */
[----:B------:R-:W0:Y:S06]  /*0620*/  LDS.64 R18, [R12+UR6+0x100] ;  /* 0x000100060c127984 */ /* 0x000e2c0008000a00 */
[----:B-1----:R-:W-:Y:S02]  /*0630*/  DADD R24, R16, R24 ;  /* 0x0000000010187229 */ /* 0x002fe40000000018 */
[----:B------:R-:W1:Y:S06]  /*0640*/  LDS.64 R16, [R26+UR6+0x100] ;  /* 0x000100061a107984 */ /* 0x000e6c0008000a00 */
[----:B--2---:R-:W-:-:S02]  /*0650*/  DADD R22, R24, R22 ;  /* 0x0000000018167229 */ /* 0x004fc40000000016 */
[----:B------:R-:W2:Y:S06]  /*0660*/  LDS.64 R24, [R28+UR6+0x100] ;  /* 0x000100061c187984 */ /* 0x000eac0008000a00 */
[----:B---3--:R-:W-:Y:S02]  /*0670*/  DADD R14, R22, R14 ;  /* 0x00000000160e7229 */ /* 0x008fe4000000000e */
[----:B------:R-:W3:Y:S06]  /*0680*/  LDS.64 R22, [R30+UR6+0x100] ;  /* 0x000100061e167984 */ /* 0x000eec0008000a00 */
[----:B----4-:R-:W-:-:S02]  /*0690*/  DADD R20, R14, R20 ;  /* 0x000000000e147229 */ /* 0x010fc40000000014 */
[----:B------:R-:W4:Y:S06]  /*06a0*/  LDS.64 R14, [R31+UR6+0x100] ;  /* 0x000100061f0e7984 */ /* 0x000f2c0008000a00 */
        /* <DEDUP_REMOVED lines=19> */
[----:B------:R-:W4:Y:S01]  /*07e0*/  LDS.64 R24, [R3+UR6+0x100] ;  /* 0x0001000603187984 */ /* 0x000f220008000a00 */
[----:B------:R-:W-:-:S05]  /*07f0*/  UIADD3 UR6, UPT, UPT, UR6, 0x200, URZ ;  /* 0x0000020006067890 */ /* 0x000fca000fffe0ff */
[----:B0-----:R-:W-:-:S08]  /*0800*/  DADD R14, R22, R14 ;  /* 0x00000000160e7229 */ /* 0x001fd0000000000e */
[----:B-1----:R-:W-:-:S08]  /*0810*/  DADD R14, R14, R20 ;  /* 0x000000000e0e7229 */ /* 0x002fd00000000014 */
[----:B--2---:R-:W-:-:S08]  /*0820*/  DADD R14, R14, R18 ;  /* 0x000000000e0e7229 */ /* 0x004fd00000000012 */
[----:B---3--:R-:W-:-:S08]  /*0830*/  DADD R14, R14, R16 ;  /* 0x000000000e0e7229 */ /* 0x008fd00000000010 */
[----:B----4-:R-:W-:Y:S01]  /*0840*/  DADD R14, R14, R24 ;  /* 0x000000000e0e7229 */ /* 0x010fe20000000018 */
[----:B------:R-:W-:Y:S10]  /*0850*/  BRA.U !UP0, `(.L_x_0) ;  /* 0xfffffff908b07547 */ /* 0x000ff4000b83ffff */
[----:B------:R-:W-:Y:S05]  /*0860*/  BRA.U UP1, `(.L_x_1) ;  /* 0xfffffff901887547 */ /* 0x000fea000b83ffff */
[----:B------:R-:W0:Y:S01]  /*0870*/  S2UR UR5, SR_CgaCtaId ;  /* 0x00000000000579c3 */ /* 0x000e220000008800 */
[----:B------:R-:W-:Y:S02]  /*0880*/  UMOV UR4, 0x400 ;  /* 0x0000040000047882 */ /* 0x000fe40000000000 */
[----:B0-----:R-:W-:-:S09]  /*0890*/  ULEA UR4, UR5, UR4, 0x18 ;  /* 0x0000000405047291 */ /* 0x001fd2000f8ec0ff */
[----:B------:R-:W-:Y:S01]  /*08a0*/  STS.64 [R0+UR4], R14 ;  /* 0x0000000e00007988 */ /* 0x000fe20008000a04 */
[----:B------:R-:W-:Y:S05]  /*08b0*/  EXIT ;  /* 0x000000000000794d */ /* 0x000fea0003800000 */
.L_x_2:
[----:B------:R-:W-:-:S00]  /*08c0*/  BRA `(.L_x_2) ;  /* 0xfffffffc00fc7947 */ /* 0x000fc0000383ffff */
[----:B------:R-:W-:-:S00]  /*08d0*/  NOP ;  /* 0x0000000000007918 */ /* 0x000fc00000000000 */
        /* <DEDUP_REMOVED lines=10> */
.L_x_3:


//--------------------- .nv.shared._Z21smem_ld_hammer_kernelv --------------------------
	.section	.nv.shared._Z21smem_ld_hammer_kernelv,"aw",@nobits
	.sectionflags	@""
.nv.shared._Z21smem_ld_hammer_kernelv:
	.zero		50176


//--------------------- .nv.shared.reserved.0     --------------------------
	.section	.nv.shared.reserved.0,"aw",@nobits
	.weak		__nv_reservedSMEM_offset_0_alias
	.size		__nv_reservedSMEM_offset_0_alias, 0, 64
	.other		__nv_reservedSMEM_offset_0_alias,@"STO_CUDA_RESERVED_SHARED STV_DEFAULT"
__nv_reservedSMEM_offset_0_alias:
	.zero		0
	.zero		64


//--------------------- .nv.constant0._Z21smem_ld_hammer_kernelv --------------------------
	.section	.nv.constant0._Z21smem_ld_hammer_kernelv,"a",@progbits
	.sectionflags	@""
	.align	4
.nv.constant0._Z21smem_ld_hammer_kernelv:
	.zero		896


//--------------------- SYMBOLS --------------------------

	.type		.nv.reservedSmem.offset0,@object
	.size		.nv.reservedSmem.offset0,0x4
	.type		.nv.reservedSmem.cap,@object
	.size		.nv.reservedSmem.cap,0x4
